//
// Generated by NVIDIA NVVM Compiler
//
// Compiler Build ID: CL-36424714
// Cuda compilation tools, release 13.0, V13.0.88
// Based on NVVM 20.0.0
//

.version 9.0
.target sm_100
.address_size 64

	// .globl	_Z14device_build_aPijj

.visible .entry _Z14device_build_aPijj(
	.param .u64 .ptr .align 1 _Z14device_build_aPijj_param_0,
	.param .u32 _Z14device_build_aPijj_param_1,
	.param .u32 _Z14device_build_aPijj_param_2
)
{
	.reg .pred 	%p<6>;
	.reg .b32 	%r<18>;
	.reg .b64 	%rd<5>;

	ld.param.u64 	%rd1, [_Z14device_build_aPijj_param_0];
	ld.param.u32 	%r2, [_Z14device_build_aPijj_param_1];
	ld.param.u32 	%r3, [_Z14device_build_aPijj_param_2];
	mov.u32 	%r4, %ntid.x;
	mov.u32 	%r5, %ctaid.x;
	mov.u32 	%r6, %tid.x;
	mad.lo.s32 	%r1, %r4, %r5, %r6;
	mul.lo.s32 	%r7, %r3, %r2;
	setp.ge.u32 	%p1, %r1, %r7;
	@%p1 bra 	$L__BB0_2;
	cvta.to.global.u64 	%rd2, %rd1;
	div.u32 	%r8, %r1, %r2;
	mul.lo.s32 	%r9, %r8, %r2;
	sub.s32 	%r10, %r1, %r9;
	setp.le.u32 	%p2, %r2, %r1;
	selp.u32 	%r11, 1, 0, %p2;
	shl.b32 	%r12, %r1, 2;
	mul.wide.u32 	%rd3, %r12, 4;
	add.s64 	%rd4, %rd2, %rd3;
	st.global.u32 	[%rd4], %r11;
	setp.ne.s32 	%p3, %r10, 0;
	selp.u32 	%r13, 1, 0, %p3;
	st.global.u32 	[%rd4+4], %r13;
	add.s32 	%r14, %r2, -1;
	setp.lt.u32 	%p4, %r10, %r14;
	selp.u32 	%r15, 1, 0, %p4;
	st.global.u32 	[%rd4+8], %r15;
	add.s32 	%r16, %r3, -1;
	setp.lt.u32 	%p5, %r8, %r16;
	selp.u32 	%r17, 1, 0, %p5;
	st.global.u32 	[%rd4+12], %r17;
$L__BB0_2:
	ret;

}


// ===== COMPILED SASS (sm_100) =====

	.target	sm_100

	.elftype	@"ET_EXEC"


//--------------------- .note.nv.tkinfo           --------------------------
	.section	.note.nv.tkinfo,"",@"SHT_NOTE"
	.sectionflags	@"SHF_NOTE_NV_TKINFO"
	.tkinfo
        /*0018*/ 	.word	0x00000002
        /*0030*/ 	.string	""
        /*0030*/ 	.string	"ptxas"
        /*0030*/ 	.string	"Cuda compilation tools, release 13.0, V13.0.88"
        /*0030*/ 	.string	"Build cuda_13.0.r13.0/compiler.36424714_0"
        /*0030*/ 	.string	"-arch sm_100 -m 64 "



//--------------------- .note.nv.cuinfo           --------------------------
	.section	.note.nv.cuinfo,"",@"SHT_NOTE"
	.sectionflags	@"SHF_NOTE_NV_CUINFO"
        /*0018*/ 	.short	0x0002
        /*001a*/ 	.short	0x0064
        /*001c*/ 	.short	0x0082
	.zero		2


//--------------------- .nv.info                  --------------------------
	.section	.nv.info,"",@"SHT_CUDA_INFO"
	.align	4


	//----- nvinfo : EIATTR_REGCOUNT
	.align		4
        /*0000*/ 	.byte	0x04, 0x2f
        /*0002*/ 	.short	(.L_1 - .L_0)
	.align		4
.L_0:
        /*0004*/ 	.word	index@(_Z14device_build_aPijj)
        /*0008*/ 	.word	0x0000000e


	//----- nvinfo : EIATTR_FRAME_SIZE
	.align		4
.L_1:
        /*000c*/ 	.byte	0x04, 0x11
        /*000e*/ 	.short	(.L_3 - .L_2)
	.align		4
.L_2:
        /*0010*/ 	.word	index@(_Z14device_build_aPijj)
        /*0014*/ 	.word	0x00000000


	//----- nvinfo : EIATTR_MIN_STACK_SIZE
	.align		4
.L_3:
        /*0018*/ 	.byte	0x04, 0x12
        /*001a*/ 	.short	(.L_5 - .L_4)
	.align		4
.L_4:
        /*001c*/ 	.word	index@(_Z14device_build_aPijj)
        /*0020*/ 	.word	0x00000000
.L_5:


//--------------------- .nv.compat                --------------------------
	.section	.nv.compat,"",@"SHT_CUDA_COMPAT_INFO"
	.align	4
        /*0000*/ 	.byte	0x02, 0x09, 0x00, 0x00, 0x02, 0x02, 0x01, 0x00, 0x02, 0x05, 0x05, 0x00, 0x03, 0x07, 0x01, 0x01
        /*0010*/ 	.byte	0x02, 0x03, 0x00, 0x00, 0x02, 0x06, 0x01, 0x00, 0x04, 0x0b, 0x08, 0x00, 0x09, 0x00, 0x00, 0x00
        /*0020*/ 	.byte	0x00, 0x00, 0x00, 0x00


//--------------------- .nv.info._Z14device_build_aPijj --------------------------
	.section	.nv.info._Z14device_build_aPijj,"",@"SHT_CUDA_INFO"
	.sectionflags	@""
	.align	4


	//----- nvinfo : EIATTR_CUDA_API_VERSION
	.align		4
        /*0000*/ 	.byte	0x04, 0x37
        /*0002*/ 	.short	(.L_7 - .L_6)
.L_6:
        /*0004*/ 	.word	0x00000082


	//----- nvinfo : EIATTR_KPARAM_INFO
	.align		4
.L_7:
        /*0008*/ 	.byte	0x04, 0x17
        /*000a*/ 	.short	(.L_9 - .L_8)
.L_8:
        /*000c*/ 	.word	0x00000000
        /*0010*/ 	.short	0x0002
        /*0012*/ 	.short	0x000c
        /*0014*/ 	.byte	0x00, 0xf0, 0x11, 0x00


	//----- nvinfo : EIATTR_KPARAM_INFO
	.align		4
.L_9:
        /*0018*/ 	.byte	0x04, 0x17
        /*001a*/ 	.short	(.L_11 - .L_10)
.L_10:
        /*001c*/ 	.word	0x00000000
        /*0020*/ 	.short	0x0001
        /*0022*/ 	.short	0x0008
        /*0024*/ 	.byte	0x00, 0xf0, 0x11, 0x00


	//----- nvinfo : EIATTR_KPARAM_INFO
	.align		4
.L_11:
        /*0028*/ 	.byte	0x04, 0x17
        /*002a*/ 	.short	(.L_13 - .L_12)
.L_12:
        /*002c*/ 	.word	0x00000000
        /*0030*/ 	.short	0x0000
        /*0032*/ 	.short	0x0000
        /*0034*/ 	.byte	0x00, 0xf5, 0x21, 0x00


	//----- nvinfo : EIATTR_SPARSE_MMA_MASK
	.align		4
.L_13:
        /*0038*/ 	.byte	0x03, 0x50
        /*003a*/ 	.short	0x0000


	//----- nvinfo : EIATTR_MAXREG_COUNT
	.align		4
        /*003c*/ 	.byte	0x03, 0x1b
        /*003e*/ 	.short	0x00ff


	//----- nvinfo : EIATTR_MERCURY_ISA_VERSION
	.align		4
        /*0040*/ 	.byte	0x03, 0x5f
        /*0042*/ 	.short	0x0101


	//----- nvinfo : EIATTR_VRC_CTA_INIT_COUNT
	.align		4
        /*0044*/ 	.byte	0x02, 0x4a
	.zero		1
	.zero		1


	//----- nvinfo : EIATTR_EXIT_INSTR_OFFSETS
	.align		4
        /*0048*/ 	.byte	0x04, 0x1c
        /*004a*/ 	.short	(.L_15 - .L_14)


	//   ....[0]....
.L_14:
        /*004c*/ 	.word	0x00000080


	//   ....[1]....
        /*0050*/ 	.word	0x000002f0


	//----- nvinfo : EIATTR_CBANK_PARAM_SIZE
	.align		4
.L_15:
        /*0054*/ 	.byte	0x03, 0x19
        /*0056*/ 	.short	0x0010


	//----- nvinfo : EIATTR_PARAM_CBANK
	.align		4
        /*0058*/ 	.byte	0x04, 0x0a
        /*005a*/ 	.short	(.L_17 - .L_16)
	.align		4
.L_16:
        /*005c*/ 	.word	index@(.nv.constant0._Z14device_build_aPijj)
        /*0060*/ 	.short	0x0380
        /*0062*/ 	.short	0x0010


	//----- nvinfo : EIATTR_SW_WAR
	.align		4
.L_17:
        /*0064*/ 	.byte	0x04, 0x36
        /*0066*/ 	.short	(.L_19 - .L_18)
.L_18:
        /*0068*/ 	.word	0x00000008
.L_19:


//--------------------- .nv.callgraph             --------------------------
	.section	.nv.callgraph,"",@"SHT_CUDA_CALLGRAPH"
	.align	4
	.sectionentsize	8
	.align		4
        /*0000*/ 	.word	0x00000000
	.align		4
        /*0004*/ 	.word	0xffffffff
	.align		4
        /*0008*/ 	.word	0x00000000
	.align		4
        /*000c*/ 	.word	0xfffffffe
	.align		4
        /*0010*/ 	.word	0x00000000
	.align		4
        /*0014*/ 	.word	0xfffffffd
	.align		4
        /*0018*/ 	.word	0x00000000
	.align		4
        /*001c*/ 	.word	0xfffffffc


//--------------------- .text._Z14device_build_aPijj --------------------------
	.section	.text._Z14device_build_aPijj,"ax",@progbits
	.align	128
        .global         _Z14device_build_aPijj
        .type           _Z14device_build_aPijj,@function
        .size           _Z14device_build_aPijj,(.L_x_1 - _Z14device_build_aPijj)
        .other          _Z14device_build_aPijj,@"STO_CUDA_ENTRY STV_DEFAULT"
_Z14device_build_aPijj:
.text._Z14device_build_aPijj:
[----:B------:R-:W-:Y:S01]  /*0000*/  LDC R1, c[0x0][0x37c] ;  /* 0x0000df00ff017b82 */ /* 0x000fe20000000800 */
[----:B------:R-:W0:Y:S01]  /*0010*/  S2R R0, SR_CTAID.X ;  /* 0x0000000000007919 */ /* 0x000e220000002500 */
[----:B------:R-:W1:Y:S01]  /*0020*/  LDCU.64 UR8, c[0x0][0x388] ;  /* 0x00007100ff0877ac */ /* 0x000e620008000a00 */
[----:B------:R-:W0:Y:S01]  /*0030*/  S2R R3, SR_TID.X ;  /* 0x0000000000037919 */ /* 0x000e220000002100 */
[----:B------:R-:W0:Y:S01]  /*0040*/  LDCU UR5, c[0x0][0x360] ;  /* 0x00006c00ff0577ac */ /* 0x000e220008000800 */
[----:B-1----:R-:W-:Y:S01]  /*0050*/  UIMAD UR4, UR9, UR8, URZ ;  /* 0x00000008090472a4 */ /* 0x002fe2000f8e02ff */
[----:B0-----:R-:W-:-:S05]  /*0060*/  IMAD R0, R0, UR5, R3 ;  /* 0x0000000500007c24 */ /* 0x001fca000f8e0203 */
[----:B------:R-:W-:-:S13]  /*0070*/  ISETP.GE.U32.AND P0, PT, R0, UR4, PT ;  /* 0x0000000400007c0c */ /* 0x000fda000bf06070 */
[----:B------:R-:W-:Y:S05]  /*0080*/  @P0 EXIT ;  /* 0x000000000000094d */ /* 0x000fea0003800000 */
[----:B------:R-:W0:Y:S01]  /*0090*/  I2F.U32.RP R4, UR8 ;  /* 0x0000000800047d06 */ /* 0x000e220008209000 */
[----:B------:R-:W-:Y:S01]  /*00a0*/  ISETP.NE.U32.AND P2, PT, RZ, UR8, PT ;  /* 0x00000008ff007c0c */ /* 0x000fe2000bf45070 */
[----:B------:R-:W1:Y:S01]  /*00b0*/  LDCU.64 UR6, c[0x0][0x358] ;  /* 0x00006b00ff0677ac */ /* 0x000e620008000a00 */
[----:B------:R-:W-:Y:S02]  /*00c0*/  UIADD3 UR5, UPT, UPT, UR9, -0x1, URZ ;  /* 0xffffffff09057890 */ /* 0x000fe4000fffe0ff */
[----:B------:R-:W-:-:S03]  /*00d0*/  UIADD3 UR4, UPT, UPT, UR8, -0x1, URZ ;  /* 0xffffffff08047890 */ /* 0x000fc6000fffe0ff */
[----:B0-----:R-:W0:Y:S02]  /*00e0*/  MUFU.RCP R4, R4 ;  /* 0x0000000400047308 */ /* 0x001e240000001000 */
[----:B0-----:R-:W-:-:S06]  /*00f0*/  VIADD R2, R4, 0xffffffe ;  /* 0x0ffffffe04027836 */ /* 0x001fcc0000000000 */
[----:B------:R0:W2:Y:S02]  /*0100*/  F2I.FTZ.U32.TRUNC.NTZ R3, R2 ;  /* 0x0000000200037305 */ /* 0x0000a4000021f000 */
[----:B0-----:R-:W-:Y:S02]  /*0110*/  IMAD.MOV.U32 R2, RZ, RZ, RZ ;  /* 0x000000ffff027224 */ /* 0x001fe400078e00ff */
[----:B--2---:R-:W-:-:S04]  /*0120*/  IMAD.MOV R5, RZ, RZ, -R3 ;  /* 0x000000ffff057224 */ /* 0x004fc800078e0a03 */
[----:B------:R-:W-:-:S04]  /*0130*/  IMAD R5, R5, UR8, RZ ;  /* 0x0000000805057c24 */ /* 0x000fc8000f8e02ff */
[----:B------:R-:W-:-:S06]  /*0140*/  IMAD.HI.U32 R3, R3, R5, R2 ;  /* 0x0000000503037227 */ /* 0x000fcc00078e0002 */
[----:B------:R-:W-:-:S05]  /*0150*/  IMAD.HI.U32 R5, R3, R0, RZ ;  /* 0x0000000003057227 */ /* 0x000fca00078e00ff */
[----:B------:R-:W-:-:S05]  /*0160*/  IADD3 R3, PT, PT, -R5, RZ, RZ ;  /* 0x000000ff05037210 */ /* 0x000fca0007ffe1ff */
[----:B------:R-:W-:-:S05]  /*0170*/  IMAD R3, R3, UR8, R0 ;  /* 0x0000000803037c24 */ /* 0x000fca000f8e0200 */
[----:B------:R-:W-:-:S13]  /*0180*/  ISETP.GE.U32.AND P0, PT, R3, UR8, PT ;  /* 0x0000000803007c0c */ /* 0x000fda000bf06070 */
[----:B------:R-:W-:Y:S02]  /*0190*/  @P0 VIADD R3, R3, -UR8 ;  /* 0x8000000803030c36 */ /* 0x000fe40008000000 */
[----:B------:R-:W-:Y:S01]  /*01a0*/  @P0 VIADD R5, R5, 0x1 ;  /* 0x0000000105050836 */ /* 0x000fe20000000000 */
[----:B------:R-:W-:Y:S02]  /*01b0*/  ISETP.GE.U32.AND P0, PT, R0, UR8, PT ;  /* 0x0000000800007c0c */ /* 0x000fe4000bf06070 */
[----:B------:R-:W-:Y:S02]  /*01c0*/  ISETP.GE.U32.AND P1, PT, R3, UR8, PT ;  /* 0x0000000803007c0c */ /* 0x000fe4000bf26070 */
[----:B------:R-:W0:Y:S11]  /*01d0*/  LDC.64 R2, c[0x0][0x380] ;  /* 0x0000e000ff027b82 */ /* 0x000e360000000a00 */
[----:B------:R-:W-:-:S02]  /*01e0*/  @P1 IADD3 R5, PT, PT, R5, 0x1, RZ ;  /* 0x0000000105051810 */ /* 0x000fc40007ffe0ff */
[----:B------:R-:W-:-:S04]  /*01f0*/  @!P2 LOP3.LUT R5, RZ, UR8, RZ, 0x33, !PT ;  /* 0x00000008ff05ac12 */ /* 0x000fc8000f8e33ff */
[----:B------:R-:W-:Y:S01]  /*0200*/  ISETP.GE.U32.AND P3, PT, R5, UR5, PT ;  /* 0x0000000505007c0c */ /* 0x000fe2000bf66070 */
[----:B------:R-:W-:Y:S01]  /*0210*/  IMAD.MOV R7, RZ, RZ, -R5 ;  /* 0x000000ffff077224 */ /* 0x000fe200078e0a05 */
[----:B------:R-:W-:Y:S02]  /*0220*/  SEL R5, RZ, 0x1, !P0 ;  /* 0x00000001ff057807 */ /* 0x000fe40004000000 */
[----:B------:R-:W-:Y:S01]  /*0230*/  SEL R11, RZ, 0x1, P3 ;  /* 0x00000001ff0b7807 */ /* 0x000fe20001800000 */
[----:B------:R-:W-:Y:S01]  /*0240*/  IMAD R4, R7, UR8, R0 ;  /* 0x0000000807047c24 */ /* 0x000fe2000f8e0200 */
[----:B------:R-:W-:-:S04]  /*0250*/  SHF.L.U32 R7, R0, 0x2, RZ ;  /* 0x0000000200077819 */ /* 0x000fc800000006ff */
[C---:B------:R-:W-:Y:S01]  /*0260*/  ISETP.NE.AND P1, PT, R4.reuse, RZ, PT ;  /* 0x000000ff0400720c */ /* 0x040fe20003f25270 */
[----:B0-----:R-:W-:Y:S01]  /*0270*/  IMAD.WIDE.U32 R2, R7, 0x4, R2 ;  /* 0x0000000407027825 */ /* 0x001fe200078e0002 */
[----:B------:R-:W-:Y:S02]  /*0280*/  ISETP.GE.U32.AND P2, PT, R4, UR4, PT ;  /* 0x0000000404007c0c */ /* 0x000fe4000bf46070 */
[----:B------:R-:W-:Y:S02]  /*0290*/  SEL R7, RZ, 0x1, !P1 ;  /* 0x00000001ff077807 */ /* 0x000fe40004800000 */
[----:B------:R-:W-:Y:S01]  /*02a0*/  SEL R9, RZ, 0x1, P2 ;  /* 0x00000001ff097807 */ /* 0x000fe20001000000 */
[----:B-1----:R-:W-:Y:S04]  /*02b0*/  STG.E desc[UR6][R2.64], R5 ;  /* 0x0000000502007986 */ /* 0x002fe8000c101906 */
[----:B------:R-:W-:Y:S04]  /*02c0*/  STG.E desc[UR6][R2.64+0xc], R11 ;  /* 0x00000c0b02007986 */ /* 0x000fe8000c101906 */
[----:B------:R-:W-:Y:S04]  /*02d0*/  STG.E desc[UR6][R2.64+0x4], R7 ;  /* 0x0000040702007986 */ /* 0x000fe8000c101906 */
[----:B------:R-:W-:Y:S01]  /*02e0*/  STG.E desc[UR6][R2.64+0x8], R9 ;  /* 0x0000080902007986 */ /* 0x000fe2000c101906 */
[----:B------:R-:W-:Y:S05]  /*02f0*/  EXIT ;  /* 0x000000000000794d */ /* 0x000fea0003800000 */
.L_x_0:
[----:B------:R-:W-:-:S00]  /*0300*/  BRA `(.L_x_0) ;  /* 0xfffffffc00fc7947 */ /* 0x000fc0000383ffff */
[----:B------:R-:W-:-:S00]  /*0310*/  NOP ;  /* 0x0000000000007918 */ /* 0x000fc00000000000 */
        /* <DEDUP_REMOVED lines=14> */
.L_x_1:


//--------------------- .nv.shared.reserved.0     --------------------------
	.section	.nv.shared.reserved.0,"aw",@nobits
	.weak		__nv_reservedSMEM_offset_0_alias
	.size		__nv_reservedSMEM_offset_0_alias, 0, 64
	.other		__nv_reservedSMEM_offset_0_alias,@"STO_CUDA_RESERVED_SHARED STV_DEFAULT"
__nv_reservedSMEM_offset_0_alias:
	.zero		0
	.zero		64


//--------------------- .nv.constant0._Z14device_build_aPijj --------------------------
	.section	.nv.constant0._Z14device_build_aPijj,"a",@progbits
	.sectionflags	@""
	.align	4
.nv.constant0._Z14device_build_aPijj:
	.zero		912


//--------------------- SYMBOLS --------------------------

	.type		.nv.reservedSmem.offset0,@object
	.size		.nv.reservedSmem.offset0,0x4
